//
// Generated by NVIDIA NVVM Compiler
//
// Compiler Build ID: CL-36424714
// Cuda compilation tools, release 13.0, V13.0.88
// Based on NVVM 20.0.0
//

.version 9.0
.target sm_100
.address_size 64

	// .globl	get_roi_pycuda_sourcode

.visible .entry get_roi_pycuda_sourcode(
	.param .u64 .ptr .align 1 get_roi_pycuda_sourcode_param_0,
	.param .u64 .ptr .align 1 get_roi_pycuda_sourcode_param_1,
	.param .u64 .ptr .align 1 get_roi_pycuda_sourcode_param_2
)
{
	.reg .b32 	%r<13>;
	.reg .b32 	%f<2>;
	.reg .b64 	%rd<13>;

	ld.param.u64 	%rd1, [get_roi_pycuda_sourcode_param_0];
	ld.param.u64 	%rd2, [get_roi_pycuda_sourcode_param_1];
	ld.param.u64 	%rd3, [get_roi_pycuda_sourcode_param_2];
	cvta.to.global.u64 	%rd4, %rd1;
	cvta.to.global.u64 	%rd5, %rd2;
	cvta.to.global.u64 	%rd6, %rd3;
	mov.u32 	%r1, %nctaid.x;
	mov.u32 	%r2, %nctaid.y;
	mov.u32 	%r3, %ctaid.x;
	mov.u32 	%r4, %ctaid.y;
	mov.u32 	%r5, %tid.x;
	mad.lo.s32 	%r6, %r3, %r2, %r4;
	mul.wide.u32 	%rd7, %r6, 4;
	add.s64 	%rd8, %rd6, %rd7;
	ld.global.u32 	%r7, [%rd8];
	add.s32 	%r8, %r7, %r5;
	mul.lo.s32 	%r9, %r5, %r1;
	mad.lo.s32 	%r10, %r9, %r2, %r6;
	mul.lo.s32 	%r11, %r2, %r1;
	mad.lo.s32 	%r12, %r11, %r8, %r6;
	mul.wide.s32 	%rd9, %r12, 4;
	add.s64 	%rd10, %rd5, %rd9;
	ld.global.f32 	%f1, [%rd10];
	mul.wide.u32 	%rd11, %r10, 4;
	add.s64 	%rd12, %rd4, %rd11;
	st.global.f32 	[%rd12], %f1;
	ret;

}


// ===== COMPILED SASS (sm_100) =====

	.target	sm_100

	.elftype	@"ET_EXEC"


//--------------------- .note.nv.tkinfo           --------------------------
	.section	.note.nv.tkinfo,"",@"SHT_NOTE"
	.sectionflags	@"SHF_NOTE_NV_TKINFO"
	.tkinfo
        /*0018*/ 	.word	0x00000002
        /*0030*/ 	.string	""
        /*0030*/ 	.string	"ptxas"
        /*0030*/ 	.string	"Cuda compilation tools, release 13.0, V13.0.88"
        /*0030*/ 	.string	"Build cuda_13.0.r13.0/compiler.36424714_0"
        /*0030*/ 	.string	"-arch sm_100 -m 64 "



//--------------------- .note.nv.cuinfo           --------------------------
	.section	.note.nv.cuinfo,"",@"SHT_NOTE"
	.sectionflags	@"SHF_NOTE_NV_CUINFO"
        /*0018*/ 	.short	0x0002
        /*001a*/ 	.short	0x0064
        /*001c*/ 	.short	0x0082
	.zero		2


//--------------------- .nv.info                  --------------------------
	.section	.nv.info,"",@"SHT_CUDA_INFO"
	.align	4


	//----- nvinfo : EIATTR_REGCOUNT
	.align		4
        /*0000*/ 	.byte	0x04, 0x2f
        /*0002*/ 	.short	(.L_1 - .L_0)
	.align		4
.L_0:
        /*0004*/ 	.word	index@(get_roi_pycuda_sourcode)
        /*0008*/ 	.word	0x0000000c


	//----- nvinfo : EIATTR_FRAME_SIZE
	.align		4
.L_1:
        /*000c*/ 	.byte	0x04, 0x11
        /*000e*/ 	.short	(.L_3 - .L_2)
	.align		4
.L_2:
        /*0010*/ 	.word	index@(get_roi_pycuda_sourcode)
        /*0014*/ 	.word	0x00000000


	//----- nvinfo : EIATTR_MIN_STACK_SIZE
	.align		4
.L_3:
        /*0018*/ 	.byte	0x04, 0x12
        /*001a*/ 	.short	(.L_5 - .L_4)
	.align		4
.L_4:
        /*001c*/ 	.word	index@(get_roi_pycuda_sourcode)
        /*0020*/ 	.word	0x00000000
.L_5:


//--------------------- .nv.compat                --------------------------
	.section	.nv.compat,"",@"SHT_CUDA_COMPAT_INFO"
	.align	4
        /*0000*/ 	.byte	0x02, 0x09, 0x00, 0x00, 0x02, 0x02, 0x01, 0x00, 0x02, 0x05, 0x05, 0x00, 0x03, 0x07, 0x01, 0x01
        /*0010*/ 	.byte	0x02, 0x03, 0x00, 0x00, 0x02, 0x06, 0x01, 0x00, 0x04, 0x0b, 0x08, 0x00, 0x09, 0x00, 0x00, 0x00
        /*0020*/ 	.byte	0x00, 0x00, 0x00, 0x00


//--------------------- .nv.info.get_roi_pycuda_sourcode --------------------------
	.section	.nv.info.get_roi_pycuda_sourcode,"",@"SHT_CUDA_INFO"
	.sectionflags	@""
	.align	4


	//----- nvinfo : EIATTR_CUDA_API_VERSION
	.align		4
        /*0000*/ 	.byte	0x04, 0x37
        /*0002*/ 	.short	(.L_7 - .L_6)
.L_6:
        /*0004*/ 	.word	0x00000082


	//----- nvinfo : EIATTR_KPARAM_INFO
	.align		4
.L_7:
        /*0008*/ 	.byte	0x04, 0x17
        /*000a*/ 	.short	(.L_9 - .L_8)
.L_8:
        /*000c*/ 	.word	0x00000000
        /*0010*/ 	.short	0x0002
        /*0012*/ 	.short	0x0010
        /*0014*/ 	.byte	0x00, 0xf5, 0x21, 0x00


	//----- nvinfo : EIATTR_KPARAM_INFO
	.align		4
.L_9:
        /*0018*/ 	.byte	0x04, 0x17
        /*001a*/ 	.short	(.L_11 - .L_10)
.L_10:
        /*001c*/ 	.word	0x00000000
        /*0020*/ 	.short	0x0001
        /*0022*/ 	.short	0x0008
        /*0024*/ 	.byte	0x00, 0xf5, 0x21, 0x00


	//----- nvinfo : EIATTR_KPARAM_INFO
	.align		4
.L_11:
        /*0028*/ 	.byte	0x04, 0x17
        /*002a*/ 	.short	(.L_13 - .L_12)
.L_12:
        /*002c*/ 	.word	0x00000000
        /*0030*/ 	.short	0x0000
        /*0032*/ 	.short	0x0000
        /*0034*/ 	.byte	0x00, 0xf5, 0x21, 0x00


	//----- nvinfo : EIATTR_SPARSE_MMA_MASK
	.align		4
.L_13:
        /*0038*/ 	.byte	0x03, 0x50
        /*003a*/ 	.short	0x0000


	//----- nvinfo : EIATTR_MAXREG_COUNT
	.align		4
        /*003c*/ 	.byte	0x03, 0x1b
        /*003e*/ 	.short	0x00ff


	//----- nvinfo : EIATTR_MERCURY_ISA_VERSION
	.align		4
        /*0040*/ 	.byte	0x03, 0x5f
        /*0042*/ 	.short	0x0101


	//----- nvinfo : EIATTR_VRC_CTA_INIT_COUNT
	.align		4
        /*0044*/ 	.byte	0x02, 0x4a
	.zero		1
	.zero		1


	//----- nvinfo : EIATTR_EXIT_INSTR_OFFSETS
	.align		4
        /*0048*/ 	.byte	0x04, 0x1c
        /*004a*/ 	.short	(.L_15 - .L_14)


	//   ....[0]....
.L_14:
        /*004c*/ 	.word	0x00000150


	//----- nvinfo : EIATTR_CBANK_PARAM_SIZE
	.align		4
.L_15:
        /*0050*/ 	.byte	0x03, 0x19
        /*0052*/ 	.short	0x0018


	//----- nvinfo : EIATTR_PARAM_CBANK
	.align		4
        /*0054*/ 	.byte	0x04, 0x0a
        /*0056*/ 	.short	(.L_17 - .L_16)
	.align		4
.L_16:
        /*0058*/ 	.word	index@(.nv.constant0.get_roi_pycuda_sourcode)
        /*005c*/ 	.short	0x0380
        /*005e*/ 	.short	0x0018


	//----- nvinfo : EIATTR_SW_WAR
	.align		4
.L_17:
        /*0060*/ 	.byte	0x04, 0x36
        /*0062*/ 	.short	(.L_19 - .L_18)
.L_18:
        /*0064*/ 	.word	0x00000008
.L_19:


//--------------------- .nv.callgraph             --------------------------
	.section	.nv.callgraph,"",@"SHT_CUDA_CALLGRAPH"
	.align	4
	.sectionentsize	8
	.align		4
        /*0000*/ 	.word	0x00000000
	.align		4
        /*0004*/ 	.word	0xffffffff
	.align		4
        /*0008*/ 	.word	0x00000000
	.align		4
        /*000c*/ 	.word	0xfffffffe
	.align		4
        /*0010*/ 	.word	0x00000000
	.align		4
        /*0014*/ 	.word	0xfffffffd
	.align		4
        /*0018*/ 	.word	0x00000000
	.align		4
        /*001c*/ 	.word	0xfffffffc


//--------------------- .text.get_roi_pycuda_sourcode --------------------------
	.section	.text.get_roi_pycuda_sourcode,"ax",@progbits
	.align	128
        .global         get_roi_pycuda_sourcode
        .type           get_roi_pycuda_sourcode,@function
        .size           get_roi_pycuda_sourcode,(.L_x_1 - get_roi_pycuda_sourcode)
        .other          get_roi_pycuda_sourcode,@"STO_CUDA_ENTRY STV_DEFAULT"
get_roi_pycuda_sourcode:
.text.get_roi_pycuda_sourcode:
[----:B------:R-:W-:Y:S01]  /*0000*/  LDC R1, c[0x0][0x37c] ;  /* 0x0000df00ff017b82 */ /* 0x000fe20000000800 */
[----:B------:R-:W0:Y:S07]  /*0010*/  S2R R9, SR_CTAID.X ;  /* 0x0000000000097919 */ /* 0x000e2e0000002500 */
[----:B------:R-:W1:Y:S01]  /*0020*/  LDC.64 R2, c[0x0][0x390] ;  /* 0x0000e400ff027b82 */ /* 0x000e620000000a00 */
[----:B------:R-:W2:Y:S01]  /*0030*/  LDCU UR4, c[0x0][0x370] ;  /* 0x00006e00ff0477ac */ /* 0x000ea20008000800 */
[----:B------:R-:W0:Y:S01]  /*0040*/  S2R R0, SR_CTAID.Y ;  /* 0x0000000000007919 */ /* 0x000e220000002600 */
[----:B------:R-:W0:Y:S01]  /*0050*/  LDCU UR5, c[0x0][0x374] ;  /* 0x00006e80ff0577ac */ /* 0x000e220008000800 */
[----:B------:R-:W3:Y:S01]  /*0060*/  LDCU.64 UR6, c[0x0][0x358] ;  /* 0x00006b00ff0677ac */ /* 0x000ee20008000a00 */
[----:B------:R-:W4:Y:S03]  /*0070*/  S2R R8, SR_TID.X ;  /* 0x0000000000087919 */ /* 0x000f260000002100 */
[----:B------:R-:W5:Y:S01]  /*0080*/  LDC.64 R4, c[0x0][0x388] ;  /* 0x0000e200ff047b82 */ /* 0x000f620000000a00 */
[----:B0-----:R-:W-:-:S04]  /*0090*/  IMAD R9, R9, UR5, R0 ;  /* 0x0000000509097c24 */ /* 0x001fc8000f8e0200 */
[----:B-1----:R-:W-:-:S06]  /*00a0*/  IMAD.WIDE.U32 R2, R9, 0x4, R2 ;  /* 0x0000000409027825 */ /* 0x002fcc00078e0002 */
[----:B---3--:R-:W4:Y:S01]  /*00b0*/  LDG.E R2, desc[UR6][R2.64] ;  /* 0x0000000602027981 */ /* 0x008f22000c1e1900 */
[----:B--2---:R-:W-:Y:S01]  /*00c0*/  UIMAD UR4, UR4, UR5, URZ ;  /* 0x00000005040472a4 */ /* 0x004fe2000f8e02ff */
[----:B----4-:R-:W-:-:S05]  /*00d0*/  IADD3 R0, PT, PT, R2, R8, RZ ;  /* 0x0000000802007210 */ /* 0x010fca0007ffe0ff */
[----:B------:R-:W-:-:S04]  /*00e0*/  IMAD R7, R0, UR4, R9 ;  /* 0x0000000400077c24 */ /* 0x000fc8000f8e0209 */
[----:B-----5:R-:W-:Y:S02]  /*00f0*/  IMAD.WIDE R4, R7, 0x4, R4 ;  /* 0x0000000407047825 */ /* 0x020fe400078e0204 */
[----:B------:R-:W0:Y:S04]  /*0100*/  LDC.64 R6, c[0x0][0x380] ;  /* 0x0000e000ff067b82 */ /* 0x000e280000000a00 */
[----:B------:R-:W2:Y:S01]  /*0110*/  LDG.E R5, desc[UR6][R4.64] ;  /* 0x0000000604057981 */ /* 0x000ea2000c1e1900 */
[----:B------:R-:W-:-:S04]  /*0120*/  IMAD R9, R8, UR4, R9 ;  /* 0x0000000408097c24 */ /* 0x000fc8000f8e0209 */
[----:B0-----:R-:W-:-:S05]  /*0130*/  IMAD.WIDE.U32 R6, R9, 0x4, R6 ;  /* 0x0000000409067825 */ /* 0x001fca00078e0006 */
[----:B--2---:R-:W-:Y:S01]  /*0140*/  STG.E desc[UR6][R6.64], R5 ;  /* 0x0000000506007986 */ /* 0x004fe2000c101906 */
[----:B------:R-:W-:Y:S05]  /*0150*/  EXIT ;  /* 0x000000000000794d */ /* 0x000fea0003800000 */
.L_x_0:
[----:B------:R-:W-:-:S00]  /*0160*/  BRA `(.L_x_0) ;  /* 0xfffffffc00fc7947 */ /* 0x000fc0000383ffff */
[----:B------:R-:W-:-:S00]  /*0170*/  NOP ;  /* 0x0000000000007918 */ /* 0x000fc00000000000 */
        /* <DEDUP_REMOVED lines=8> */
.L_x_1:


//--------------------- .nv.shared.reserved.0     --------------------------
	.section	.nv.shared.reserved.0,"aw",@nobits
	.weak		__nv_reservedSMEM_offset_0_alias
	.size		__nv_reservedSMEM_offset_0_alias, 0, 64
	.other		__nv_reservedSMEM_offset_0_alias,@"STO_CUDA_RESERVED_SHARED STV_DEFAULT"
__nv_reservedSMEM_offset_0_alias:
	.zero		0
	.zero		64


//--------------------- .nv.constant0.get_roi_pycuda_sourcode --------------------------
	.section	.nv.constant0.get_roi_pycuda_sourcode,"a",@progbits
	.sectionflags	@""
	.align	4
.nv.constant0.get_roi_pycuda_sourcode:
	.zero		920


//--------------------- SYMBOLS --------------------------

	.type		.nv.reservedSmem.offset0,@object
	.size		.nv.reservedSmem.offset0,0x4
